	.headerflags	@"EF_CUDA_TEXMODE_UNIFIED EF_CUDA_64BIT_ADDRESS EF_CUDA_ACCELERATORS EF_CUDA_SM90 EF_CUDA_VIRTUAL_SM(EF_CUDA_SM90)"
	.elftype	@"ET_EXEC"


//--------------------- .nv.info                  --------------------------
	.section	.nv.info,"",@"SHT_CUDA_INFO"
	.align	4


	//----- nvinfo : EIATTR_REGCOUNT
	.align		4
        /*0000*/ 	.byte	0x04, 0x2f
        /*0002*/ 	.short	(.L_3 - .L_2)
	.align		4
.L_2:
        /*0004*/ 	.word	index@(triton_poi_fused__native_batch_norm_legit_no_training_leaky_relu_1)
        /*0008*/ 	.word	0x00000012


	//----- nvinfo : EIATTR_MIN_STACK_SIZE
	.align		4
.L_3:
        /*000c*/ 	.byte	0x04, 0x12
        /*000e*/ 	.short	(.L_5 - .L_4)
	.align		4
.L_4:
        /*0010*/ 	.word	index@(triton_poi_fused__native_batch_norm_legit_no_training_leaky_relu_1)
        /*0014*/ 	.word	0x00000000


	//----- nvinfo : EIATTR_FRAME_SIZE
	.align		4
.L_5:
        /*0018*/ 	.byte	0x04, 0x11
        /*001a*/ 	.short	(.L_7 - .L_6)
	.align		4
.L_6:
        /*001c*/ 	.word	index@(triton_poi_fused__native_batch_norm_legit_no_training_leaky_relu_1)
        /*0020*/ 	.word	0x00000000


	//----- nvinfo : EIATTR_MIN_STACK_SIZE
	.align		4
.L_7:
        /*0024*/ 	.byte	0x04, 0x12
        /*0026*/ 	.short	(.L_9 - .L_8)
	.align		4
.L_8:
        /*0028*/ 	.word	index@(triton_poi_fused__native_batch_norm_legit_no_training_leaky_relu_1)
        /*002c*/ 	.word	0x00000000
.L_9:


//--------------------- .nv.info.triton_poi_fused__native_batch_norm_legit_no_training_leaky_relu_1 --------------------------
	.section	.nv.info.triton_poi_fused__native_batch_norm_legit_no_training_leaky_relu_1,"",@"SHT_CUDA_INFO"
	.sectionflags	@""
	.align	4


	//----- nvinfo : EIATTR_CUDA_API_VERSION
	.align		4
        /*0000*/ 	.byte	0x04, 0x37
        /*0002*/ 	.short	(.L_11 - .L_10)
.L_10:
        /*0004*/ 	.word	0x0000007c


	//----- nvinfo : EIATTR_KPARAM_INFO
	.align		4
.L_11:
        /*0008*/ 	.byte	0x04, 0x17
        /*000a*/ 	.short	(.L_13 - .L_12)
.L_12:
        /*000c*/ 	.word	0x00000000
        /*0010*/ 	.short	0x0006
        /*0012*/ 	.short	0x0030
        /*0014*/ 	.byte	0x00, 0xf0, 0x11, 0x00


	//----- nvinfo : EIATTR_KPARAM_INFO
	.align		4
.L_13:
        /*0018*/ 	.byte	0x04, 0x17
        /*001a*/ 	.short	(.L_15 - .L_14)
.L_14:
        /*001c*/ 	.word	0x00000000
        /*0020*/ 	.short	0x0005
        /*0022*/ 	.short	0x0028
        /*0024*/ 	.byte	0x00, 0xf4, 0x21, 0x00


	//----- nvinfo : EIATTR_KPARAM_INFO
	.align		4
.L_15:
        /*0028*/ 	.byte	0x04, 0x17
        /*002a*/ 	.short	(.L_17 - .L_16)
.L_16:
        /*002c*/ 	.word	0x00000000
        /*0030*/ 	.short	0x0004
        /*0032*/ 	.short	0x0020
        /*0034*/ 	.byte	0x00, 0xf4, 0x21, 0x00


	//----- nvinfo : EIATTR_KPARAM_INFO
	.align		4
.L_17:
        /*0038*/ 	.byte	0x04, 0x17
        /*003a*/ 	.short	(.L_19 - .L_18)
.L_18:
        /*003c*/ 	.word	0x00000000
        /*0040*/ 	.short	0x0003
        /*0042*/ 	.short	0x0018
        /*0044*/ 	.byte	0x00, 0xf4, 0x21, 0x00


	//----- nvinfo : EIATTR_KPARAM_INFO
	.align		4
.L_19:
        /*0048*/ 	.byte	0x04, 0x17
        /*004a*/ 	.short	(.L_21 - .L_20)
.L_20:
        /*004c*/ 	.word	0x00000000
        /*0050*/ 	.short	0x0002
        /*0052*/ 	.short	0x0010
        /*0054*/ 	.byte	0x00, 0xf4, 0x21, 0x00


	//----- nvinfo : EIATTR_KPARAM_INFO
	.align		4
.L_21:
        /*0058*/ 	.byte	0x04, 0x17
        /*005a*/ 	.short	(.L_23 - .L_22)
.L_22:
        /*005c*/ 	.word	0x00000000
        /*0060*/ 	.short	0x0001
        /*0062*/ 	.short	0x0008
        /*0064*/ 	.byte	0x00, 0xf4, 0x21, 0x00


	//----- nvinfo : EIATTR_KPARAM_INFO
	.align		4
.L_23:
        /*0068*/ 	.byte	0x04, 0x17
        /*006a*/ 	.short	(.L_25 - .L_24)
.L_24:
        /*006c*/ 	.word	0x00000000
        /*0070*/ 	.short	0x0000
        /*0072*/ 	.short	0x0000
        /*0074*/ 	.byte	0x00, 0xf4, 0x21, 0x00


	//----- nvinfo : EIATTR_SPARSE_MMA_MASK
	.align		4
.L_25:
        /*0078*/ 	.byte	0x03, 0x50
        /*007a*/ 	.short	0x0000


	//----- nvinfo : EIATTR_MAXREG_COUNT
	.align		4
        /*007c*/ 	.byte	0x03, 0x1b
        /*007e*/ 	.short	0x00ff


	//----- nvinfo : EIATTR_EXIT_INSTR_OFFSETS
	.align		4
        /*0080*/ 	.byte	0x04, 0x1c
        /*0082*/ 	.short	(.L_27 - .L_26)


	//   ....[0]....
.L_26:
        /*0084*/ 	.word	0x00000320


	//   ....[1]....
        /*0088*/ 	.word	0x00000340


	//----- nvinfo : EIATTR_REQNTID
	.align		4
.L_27:
        /*008c*/ 	.byte	0x04, 0x10
        /*008e*/ 	.short	(.L_29 - .L_28)
.L_28:
        /*0090*/ 	.word	0x00000080
        /*0094*/ 	.word	0x00000001
        /*0098*/ 	.word	0x00000001


	//----- nvinfo : EIATTR_CBANK_PARAM_SIZE
	.align		4
.L_29:
        /*009c*/ 	.byte	0x03, 0x19
        /*009e*/ 	.short	0x0034


	//----- nvinfo : EIATTR_PARAM_CBANK
	.align		4
        /*00a0*/ 	.byte	0x04, 0x0a
        /*00a2*/ 	.short	(.L_31 - .L_30)
	.align		4
.L_30:
        /*00a4*/ 	.word	index@(.nv.constant0.triton_poi_fused__native_batch_norm_legit_no_training_leaky_relu_1)
        /*00a8*/ 	.short	0x0210
        /*00aa*/ 	.short	0x0034


	//----- nvinfo : EIATTR_SW_WAR
	.align		4
.L_31:
        /*00ac*/ 	.byte	0x04, 0x36
        /*00ae*/ 	.short	(.L_33 - .L_32)
.L_32:
        /*00b0*/ 	.word	0x00000008
.L_33:


//--------------------- .nv.callgraph             --------------------------
	.section	.nv.callgraph,"",@"SHT_CUDA_CALLGRAPH"
	.align	4
	.sectionentsize	8
	.align		4
        /*0000*/ 	.word	0x00000000
	.align		4
        /*0004*/ 	.word	0xffffffff
	.align		4
        /*0008*/ 	.word	0x00000000
	.align		4
        /*000c*/ 	.word	0xfffffffe
	.align		4
        /*0010*/ 	.word	0x00000000
	.align		4
        /*0014*/ 	.word	0xfffffffd
	.align		4
        /*0018*/ 	.word	0x00000000
	.align		4
        /*001c*/ 	.word	0xfffffffc


//--------------------- .nv.constant4             --------------------------
	.section	.nv.constant4,"a",@progbits
	.align	8
	.align		8
.nv.constant4:
        /*0000*/ 	.dword	_$_str
	.align		8
        /*0008*/ 	.dword	_$_str_$_2


//--------------------- .text.triton_poi_fused__native_batch_norm_legit_no_training_leaky_relu_1 --------------------------
	.section	.text.triton_poi_fused__native_batch_norm_legit_no_training_leaky_relu_1,"ax",@progbits
	.align	128
        .global         triton_poi_fused__native_batch_norm_legit_no_training_leaky_relu_1
        .type           triton_poi_fused__native_batch_norm_legit_no_training_leaky_relu_1,@function
        .size           triton_poi_fused__native_batch_norm_legit_no_training_leaky_relu_1,(.L_x_1 - triton_poi_fused__native_batch_norm_legit_no_training_leaky_relu_1)
        .other          triton_poi_fused__native_batch_norm_legit_no_training_leaky_relu_1,@"STO_CUDA_ENTRY STV_DEFAULT"
triton_poi_fused__native_batch_norm_legit_no_training_leaky_relu_1:
.text.triton_poi_fused__native_batch_norm_legit_no_training_leaky_relu_1:
[----:B------:R-:W0:Y:S01]  /*0000*/  LDC R1, c[0x0][0x28] ;  /* 0x00000a00ff017b82 */ /* 0x000e220000000800 */
[----:B------:R-:W1:Y:S07]  /*0010*/  S2R R0, SR_TID.X ;  /* 0x0000000000007919 */ /* 0x000e6e0000002100 */
[----:B------:R-:W2:Y:S01]  /*0020*/  LDC.64 R6, c[0x0][0x228] ;  /* 0x00008a00ff067b82 */ /* 0x000ea20000000a00 */
[----:B------:R-:W-:Y:S01]  /*0030*/  CS2R R14, SRZ ;  /* 0x00000000000e7805 */ /* 0x000fe2000001ff00 */
[----:B------:R-:W-:Y:S01]  /*0040*/  ULDC.64 UR4, c[0x0][0x208] ;  /* 0x0000820000047ab9 */ /* 0x000fe20000000a00 */
[----:B------:R-:W3:Y:S05]  /*0050*/  S2R R3, SR_CTAID.X ;  /* 0x0000000000037919 */ /* 0x000eea0000002500 */
[----:B------:R-:W4:Y:S08]  /*0060*/  LDC.64 R4, c[0x0][0x220] ;  /* 0x00008800ff047b82 */ /* 0x000f300000000a00 */
[----:B------:R-:W5:Y:S08]  /*0070*/  LDC.64 R8, c[0x0][0x230] ;  /* 0x00008c00ff087b82 */ /* 0x000f700000000a00 */
[----:B------:R-:W5:Y:S01]  /*0080*/  LDC.64 R10, c[0x0][0x238] ;  /* 0x00008e00ff0a7b82 */ /* 0x000f620000000a00 */
[----:B-1----:R-:W-:-:S02]  /*0090*/  LOP3.LUT R0, R0, 0x7f, RZ, 0xc0, !PT ;  /* 0x0000007f00007812 */ /* 0x002fc400078ec0ff */
[----:B---3--:R-:W-:Y:S02]  /*00a0*/  SHF.R.S32.HI R2, RZ, 0x18, R3 ;  /* 0x00000018ff027819 */ /* 0x008fe40000011403 */
[----:B------:R-:W-:Y:S02]  /*00b0*/  LEA R0, R3, R0, 0x7 ;  /* 0x0000000003007211 */ /* 0x000fe400078e38ff */
[----:B------:R-:W-:Y:S02]  /*00c0*/  SGXT R3, R2, 0x1 ;  /* 0x000000010203781a */ /* 0x000fe40000000200 */
[----:B------:R-:W-:Y:S02]  /*00d0*/  ISETP.GE.AND P0, PT, R0, 0x400, PT ;  /* 0x000004000000780c */ /* 0x000fe40003f06270 */
[----:B------:R-:W-:-:S04]  /*00e0*/  LEA.HI R3, R3, R0, RZ, 0x4 ;  /* 0x0000000003037211 */ /* 0x000fc800078f20ff */
[----:B------:R-:W-:-:S04]  /*00f0*/  SHF.R.S32.HI R3, RZ, 0x4, R3 ;  /* 0x00000004ff037819 */ /* 0x000fc80000011403 */
[----:B------:R-:W-:-:S04]  /*0100*/  LEA.HI R2, R3, R3, RZ, 0x4 ;  /* 0x0000000303027211 */ /* 0x000fc800078f20ff */
[----:B------:R-:W-:-:S04]  /*0110*/  LOP3.LUT R2, R2, 0xfffffff0, RZ, 0xc0, !PT ;  /* 0xfffffff002027812 */ /* 0x000fc800078ec0ff */
[----:B------:R-:W-:Y:S02]  /*0120*/  IADD3 R13, R3, -R2, RZ ;  /* 0x80000002030d7210 */ /* 0x000fe40007ffe0ff */
[----:B------:R-:W1:Y:S03]  /*0130*/  LDC.64 R2, c[0x0][0x218] ;  /* 0x00008600ff027b82 */ /* 0x000e660000000a00 */
[----:B--2---:R-:W-:-:S05]  /*0140*/  IMAD.WIDE R6, R13, 0x4, R6 ;  /* 0x000000040d067825 */ /* 0x004fca00078e0206 */
[----:B------:R5:W2:Y:S01]  /*0150*/  @!P0 LDG.E.EL R14, desc[UR4][R6.64] ;  /* 0x00000004060e8981 */ /* 0x000aa2000c2e1900 */
[----:B------:R-:W-:Y:S01]  /*0160*/  HFMA2.MMA R12, -RZ, RZ, 0, 0 ;  /* 0x00000000ff0c7435 */ /* 0x000fe200000001ff */
[----:B----4-:R-:W-:-:S05]  /*0170*/  IMAD.WIDE R4, R13, 0x4, R4 ;  /* 0x000000040d047825 */ /* 0x010fca00078e0204 */
[----:B------:R-:W3:Y:S01]  /*0180*/  @!P0 LDG.E.EL R15, desc[UR4][R4.64] ;  /* 0x00000004040f8981 */ /* 0x000ee2000c2e1900 */
[----:B-----5:R-:W-:-:S04]  /*0190*/  IMAD.WIDE R6, R13, 0x4, R8 ;  /* 0x000000040d067825 */ /* 0x020fc800078e0208 */
[----:B-1----:R-:W-:-:S04]  /*01a0*/  IMAD.WIDE R2, R0, 0x4, R2 ;  /* 0x0000000400027825 */ /* 0x002fc800078e0202 */
[----:B0-----:R-:W-:Y:S01]  /*01b0*/  IMAD.WIDE R8, R13, 0x4, R10 ;  /* 0x000000040d087825 */ /* 0x001fe200078e020a */
[----:B------:R0:W3:Y:S01]  /*01c0*/  @!P0 LDG.E R12, desc[UR4][R2.64] ;  /* 0x00000004020c8981 */ /* 0x0000e2000c1e1900 */
[----:B------:R-:W-:-:S06]  /*01d0*/  CS2R R10, SRZ ;  /* 0x00000000000a7805 */ /* 0x000fcc000001ff00 */
[----:B------:R-:W4:Y:S04]  /*01e0*/  @!P0 LDG.E.EL R10, desc[UR4][R6.64] ;  /* 0x00000004060a8981 */ /* 0x000f28000c2e1900 */
[----:B------:R-:W4:Y:S01]  /*01f0*/  @!P0 LDG.E.EL R11, desc[UR4][R8.64] ;  /* 0x00000004080b8981 */ /* 0x000f22000c2e1900 */
[----:B0-----:R-:W-:Y:S01]  /*0200*/  MOV R2, 0x3e800000 ;  /* 0x3e80000000027802 */ /* 0x001fe20000000f00 */
[----:B--2---:R-:W-:-:S04]  /*0210*/  FADD R14, R14, 9.9999997473787516356e-06 ;  /* 0x3727c5ac0e0e7421 */ /* 0x004fc80000000000 */
[----:B------:R-:W0:Y:S02]  /*0220*/  MUFU.SQRT R13, R14 ;  /* 0x0000000e000d7308 */ /* 0x000e240000002000 */
[C---:B0-----:R-:W-:Y:S02]  /*0230*/  FSETP.GT.AND P1, PT, R13.reuse, 8.50705917302346158658e+37, PT ;  /* 0x7e8000000d00780b */ /* 0x041fe40003f24000 */
[----:B------:R-:W-:-:S11]  /*0240*/  FSETP.GEU.AND P2, PT, R13, 1.175494350822287508e-38, PT ;  /* 0x008000000d00780b */ /* 0x000fd60003f4e000 */
[----:B------:R-:W-:-:S04]  /*0250*/  @P1 FMUL R13, R13, 0.25 ;  /* 0x3e8000000d0d1820 */ /* 0x000fc80000400000 */
[----:B------:R-:W-:-:S06]  /*0260*/  @!P2 FMUL R13, R13, 16777216 ;  /* 0x4b8000000d0da820 */ /* 0x000fcc0000400000 */
[----:B------:R-:W0:Y:S01]  /*0270*/  MUFU.RCP R13, R13 ;  /* 0x0000000d000d7308 */ /* 0x000e220000001000 */
[----:B------:R-:W-:Y:S01]  /*0280*/  FSEL R2, R2, 1, P1 ;  /* 0x3f80000002027808 */ /* 0x000fe20000800000 */
[----:B---3--:R-:W-:-:S04]  /*0290*/  FADD R12, -R15, R12 ;  /* 0x0000000c0f0c7221 */ /* 0x008fc80000000100 */
[----:B------:R-:W-:-:S04]  /*02a0*/  @!P2 FMUL R2, R2, 16777216 ;  /* 0x4b8000000202a820 */ /* 0x000fc80000400000 */
[----:B0-----:R-:W-:Y:S02]  /*02b0*/  FMUL R5, R13, R2 ;  /* 0x000000020d057220 */ /* 0x001fe40000400000 */
[----:B------:R-:W0:Y:S02]  /*02c0*/  LDC.64 R2, c[0x0][0x210] ;  /* 0x00008400ff027b82 */ /* 0x000e240000000a00 */
[----:B------:R-:W-:-:S04]  /*02d0*/  FMUL R12, R12, R5 ;  /* 0x000000050c0c7220 */ /* 0x000fc80000400000 */
[----:B----4-:R-:W-:-:S05]  /*02e0*/  FFMA R11, R12, R10, R11 ;  /* 0x0000000a0c0b7223 */ /* 0x010fca000000000b */
[----:B------:R-:W-:Y:S01]  /*02f0*/  FSETP.GT.AND P1, PT, R11, RZ, PT ;  /* 0x000000ff0b00720b */ /* 0x000fe20003f24000 */
[----:B0-----:R-:W-:-:S12]  /*0300*/  IMAD.WIDE R2, R0, 0x4, R2 ;  /* 0x0000000400027825 */ /* 0x001fd800078e0202 */
[----:B------:R-:W-:Y:S01]  /*0310*/  @!P1 FMUL R11, R11, 0.0099999997764825820923 ;  /* 0x3c23d70a0b0b9820 */ /* 0x000fe20000400000 */
[----:B------:R-:W-:Y:S06]  /*0320*/  @P0 EXIT ;  /* 0x000000000000094d */ /* 0x000fec0003800000 */
[----:B------:R-:W-:Y:S01]  /*0330*/  STG.E desc[UR4][R2.64], R11 ;  /* 0x0000000b02007986 */ /* 0x000fe2000c101904 */
[----:B------:R-:W-:Y:S05]  /*0340*/  EXIT ;  /* 0x000000000000794d */ /* 0x000fea0003800000 */
.L_x_0:
[----:B------:R-:W-:-:S00]  /*0350*/  BRA `(.L_x_0) ;  /* 0xfffffffc00fc7947 */ /* 0x000fc0000383ffff */
[----:B------:R-:W-:-:S00]  /*0360*/  NOP ;  /* 0x0000000000007918 */ /* 0x000fc00000000000 */
        /* <DEDUP_REMOVED lines=9> */
.L_x_1:


//--------------------- .nv.global.init           --------------------------
	.section	.nv.global.init,"aw",@progbits
.nv.global.init:
	.type		_$_str,@object
	.size		_$_str,(_$_str_$_2 - _$_str)
_$_str:
        /*0000*/ 	.byte	0x5f, 0x5f, 0x43, 0x55, 0x44, 0x41, 0x5f, 0x46, 0x54, 0x5a, 0x00
	.type		_$_str_$_2,@object
	.size		_$_str_$_2,(.L_1 - _$_str_$_2)
_$_str_$_2:
        /*000b*/ 	.byte	0x5f, 0x5f, 0x43, 0x55, 0x44, 0x41, 0x5f, 0x50, 0x52, 0x45, 0x43, 0x5f, 0x53, 0x51, 0x52, 0x54
        /*001b*/ 	.byte	0x00
.L_1:


//--------------------- .nv.constant0.triton_poi_fused__native_batch_norm_legit_no_training_leaky_relu_1 --------------------------
	.section	.nv.constant0.triton_poi_fused__native_batch_norm_legit_no_training_leaky_relu_1,"a",@progbits
	.sectionflags	@""
	.align	4
.nv.constant0.triton_poi_fused__native_batch_norm_legit_no_training_leaky_relu_1:
	.zero		580
